//
// Generated by NVIDIA NVVM Compiler
//
// Compiler Build ID: CL-36424714
// Cuda compilation tools, release 13.0, V13.0.88
// Based on NVVM 20.0.0
//

.version 9.0
.target sm_100
.address_size 64

	// .globl	_Z10Generate_TPcS_Pi

.visible .entry _Z10Generate_TPcS_Pi(
	.param .u64 .ptr .align 1 _Z10Generate_TPcS_Pi_param_0,
	.param .u64 .ptr .align 1 _Z10Generate_TPcS_Pi_param_1,
	.param .u64 .ptr .align 1 _Z10Generate_TPcS_Pi_param_2
)
{
	.reg .pred 	%p<6>;
	.reg .b16 	%rs<7>;
	.reg .b32 	%r<28>;
	.reg .b64 	%rd<29>;

	ld.param.u64 	%rd7, [_Z10Generate_TPcS_Pi_param_0];
	ld.param.u64 	%rd8, [_Z10Generate_TPcS_Pi_param_1];
	ld.param.u64 	%rd9, [_Z10Generate_TPcS_Pi_param_2];
	cvta.to.global.u64 	%rd1, %rd8;
	cvta.to.global.u64 	%rd2, %rd9;
	mov.u32 	%r19, %ctaid.x;
	mov.u32 	%r20, %ntid.x;
	mul.lo.s32 	%r1, %r19, %r20;
	mov.u32 	%r2, %tid.x;
	add.s32 	%r23, %r1, %r2;
	setp.lt.s32 	%p1, %r23, 0;
	@%p1 bra 	$L__BB0_7;
	cvta.to.global.u64 	%rd10, %rd7;
	cvt.u64.u32 	%rd11, %r23;
	add.s64 	%rd3, %rd10, %rd11;
	add.s32 	%r4, %r23, 1;
	and.b32  	%r5, %r4, 3;
	setp.lt.u32 	%p2, %r23, 3;
	mov.b32 	%r25, 0;
	@%p2 bra 	$L__BB0_4;
	and.b32  	%r25, %r4, -4;
	ld.global.u8 	%rs6, [%rd3];
	mul.wide.u32 	%rd12, %r23, 4;
	add.s64 	%rd13, %rd12, %rd2;
	add.s64 	%rd28, %rd13, 8;
	neg.s32 	%r24, %r25;
$L__BB0_3:
	mul.wide.u32 	%rd14, %r23, 4;
	add.s64 	%rd15, %rd2, %rd14;
	ld.global.s32 	%rd16, [%rd15];
	add.s64 	%rd17, %rd1, %rd16;
	st.global.u8 	[%rd17], %rs6;
	ld.global.u8 	%rs5, [%rd3];
	ld.global.s32 	%rd18, [%rd28+-4];
	add.s64 	%rd19, %rd1, %rd18;
	st.global.u8 	[%rd19], %rs5;
	ld.global.s32 	%rd20, [%rd28];
	add.s64 	%rd21, %rd1, %rd20;
	st.global.u8 	[%rd21], %rs5;
	ld.global.u8 	%rs6, [%rd3];
	ld.global.s32 	%rd22, [%rd28+4];
	add.s64 	%rd23, %rd1, %rd22;
	st.global.u8 	[%rd23], %rs6;
	add.s64 	%rd28, %rd28, 16;
	add.s32 	%r24, %r24, 4;
	add.s32 	%r23, %r23, 4;
	setp.ne.s32 	%p3, %r24, 0;
	@%p3 bra 	$L__BB0_3;
$L__BB0_4:
	setp.eq.s32 	%p4, %r5, 0;
	@%p4 bra 	$L__BB0_7;
	ld.global.u8 	%rs4, [%rd3];
	add.s32 	%r22, %r2, %r25;
	add.s32 	%r27, %r22, %r1;
	neg.s32 	%r26, %r5;
$L__BB0_6:
	.pragma "nounroll";
	mul.wide.u32 	%rd24, %r27, 4;
	add.s64 	%rd25, %rd2, %rd24;
	ld.global.s32 	%rd26, [%rd25];
	add.s64 	%rd27, %rd1, %rd26;
	st.global.u8 	[%rd27], %rs4;
	add.s32 	%r27, %r27, 1;
	add.s32 	%r26, %r26, 1;
	setp.ne.s32 	%p5, %r26, 0;
	@%p5 bra 	$L__BB0_6;
$L__BB0_7:
	ret;

}


// ===== COMPILED SASS (sm_100) =====

	.target	sm_100

	.elftype	@"ET_EXEC"


//--------------------- .note.nv.tkinfo           --------------------------
	.section	.note.nv.tkinfo,"",@"SHT_NOTE"
	.sectionflags	@"SHF_NOTE_NV_TKINFO"
	.tkinfo
        /*0018*/ 	.word	0x00000002
        /*0030*/ 	.string	""
        /*0030*/ 	.string	"ptxas"
        /*0030*/ 	.string	"Cuda compilation tools, release 13.0, V13.0.88"
        /*0030*/ 	.string	"Build cuda_13.0.r13.0/compiler.36424714_0"
        /*0030*/ 	.string	"-arch sm_100 -m 64 "



//--------------------- .note.nv.cuinfo           --------------------------
	.section	.note.nv.cuinfo,"",@"SHT_NOTE"
	.sectionflags	@"SHF_NOTE_NV_CUINFO"
        /*0018*/ 	.short	0x0002
        /*001a*/ 	.short	0x0064
        /*001c*/ 	.short	0x0082
	.zero		2


//--------------------- .nv.info                  --------------------------
	.section	.nv.info,"",@"SHT_CUDA_INFO"
	.align	4


	//----- nvinfo : EIATTR_REGCOUNT
	.align		4
        /*0000*/ 	.byte	0x04, 0x2f
        /*0002*/ 	.short	(.L_1 - .L_0)
	.align		4
.L_0:
        /*0004*/ 	.word	index@(_Z10Generate_TPcS_Pi)
        /*0008*/ 	.word	0x00000018


	//----- nvinfo : EIATTR_FRAME_SIZE
	.align		4
.L_1:
        /*000c*/ 	.byte	0x04, 0x11
        /*000e*/ 	.short	(.L_3 - .L_2)
	.align		4
.L_2:
        /*0010*/ 	.word	index@(_Z10Generate_TPcS_Pi)
        /*0014*/ 	.word	0x00000000


	//----- nvinfo : EIATTR_MIN_STACK_SIZE
	.align		4
.L_3:
        /*0018*/ 	.byte	0x04, 0x12
        /*001a*/ 	.short	(.L_5 - .L_4)
	.align		4
.L_4:
        /*001c*/ 	.word	index@(_Z10Generate_TPcS_Pi)
        /*0020*/ 	.word	0x00000000
.L_5:


//--------------------- .nv.compat                --------------------------
	.section	.nv.compat,"",@"SHT_CUDA_COMPAT_INFO"
	.align	4
        /*0000*/ 	.byte	0x02, 0x09, 0x00, 0x00, 0x02, 0x02, 0x01, 0x00, 0x02, 0x05, 0x05, 0x00, 0x03, 0x07, 0x01, 0x01
        /*0010*/ 	.byte	0x02, 0x03, 0x00, 0x00, 0x02, 0x06, 0x01, 0x00, 0x04, 0x0b, 0x08, 0x00, 0x09, 0x00, 0x00, 0x00
        /*0020*/ 	.byte	0x00, 0x00, 0x00, 0x00


//--------------------- .nv.info._Z10Generate_TPcS_Pi --------------------------
	.section	.nv.info._Z10Generate_TPcS_Pi,"",@"SHT_CUDA_INFO"
	.sectionflags	@""
	.align	4


	//----- nvinfo : EIATTR_CUDA_API_VERSION
	.align		4
        /*0000*/ 	.byte	0x04, 0x37
        /*0002*/ 	.short	(.L_7 - .L_6)
.L_6:
        /*0004*/ 	.word	0x00000082


	//----- nvinfo : EIATTR_KPARAM_INFO
	.align		4
.L_7:
        /*0008*/ 	.byte	0x04, 0x17
        /*000a*/ 	.short	(.L_9 - .L_8)
.L_8:
        /*000c*/ 	.word	0x00000000
        /*0010*/ 	.short	0x0002
        /*0012*/ 	.short	0x0010
        /*0014*/ 	.byte	0x00, 0xf5, 0x21, 0x00


	//----- nvinfo : EIATTR_KPARAM_INFO
	.align		4
.L_9:
        /*0018*/ 	.byte	0x04, 0x17
        /*001a*/ 	.short	(.L_11 - .L_10)
.L_10:
        /*001c*/ 	.word	0x00000000
        /*0020*/ 	.short	0x0001
        /*0022*/ 	.short	0x0008
        /*0024*/ 	.byte	0x00, 0xf5, 0x21, 0x00


	//----- nvinfo : EIATTR_KPARAM_INFO
	.align		4
.L_11:
        /*0028*/ 	.byte	0x04, 0x17
        /*002a*/ 	.short	(.L_13 - .L_12)
.L_12:
        /*002c*/ 	.word	0x00000000
        /*0030*/ 	.short	0x0000
        /*0032*/ 	.short	0x0000
        /*0034*/ 	.byte	0x00, 0xf5, 0x21, 0x00


	//----- nvinfo : EIATTR_SPARSE_MMA_MASK
	.align		4
.L_13:
        /*0038*/ 	.byte	0x03, 0x50
        /*003a*/ 	.short	0x0000


	//----- nvinfo : EIATTR_MAXREG_COUNT
	.align		4
        /*003c*/ 	.byte	0x03, 0x1b
        /*003e*/ 	.short	0x00ff


	//----- nvinfo : EIATTR_MERCURY_ISA_VERSION
	.align		4
        /*0040*/ 	.byte	0x03, 0x5f
        /*0042*/ 	.short	0x0101


	//----- nvinfo : EIATTR_VRC_CTA_INIT_COUNT
	.align		4
        /*0044*/ 	.byte	0x02, 0x4a
	.zero		1
	.zero		1


	//----- nvinfo : EIATTR_EXIT_INSTR_OFFSETS
	.align		4
        /*0048*/ 	.byte	0x04, 0x1c
        /*004a*/ 	.short	(.L_15 - .L_14)


	//   ....[0]....
.L_14:
        /*004c*/ 	.word	0x00000070


	//   ....[1]....
        /*0050*/ 	.word	0x00000370


	//   ....[2]....
        /*0054*/ 	.word	0x00000460


	//----- nvinfo : EIATTR_CRS_STACK_SIZE
	.align		4
.L_15:
        /*0058*/ 	.byte	0x04, 0x1e
        /*005a*/ 	.short	(.L_17 - .L_16)
.L_16:
        /*005c*/ 	.word	0x00000000


	//----- nvinfo : EIATTR_CBANK_PARAM_SIZE
	.align		4
.L_17:
        /*0060*/ 	.byte	0x03, 0x19
        /*0062*/ 	.short	0x0018


	//----- nvinfo : EIATTR_PARAM_CBANK
	.align		4
        /*0064*/ 	.byte	0x04, 0x0a
        /*0066*/ 	.short	(.L_19 - .L_18)
	.align		4
.L_18:
        /*0068*/ 	.word	index@(.nv.constant0._Z10Generate_TPcS_Pi)
        /*006c*/ 	.short	0x0380
        /*006e*/ 	.short	0x0018


	//----- nvinfo : EIATTR_SW_WAR
	.align		4
.L_19:
        /*0070*/ 	.byte	0x04, 0x36
        /*0072*/ 	.short	(.L_21 - .L_20)
.L_20:
        /*0074*/ 	.word	0x00000008
.L_21:


//--------------------- .nv.callgraph             --------------------------
	.section	.nv.callgraph,"",@"SHT_CUDA_CALLGRAPH"
	.align	4
	.sectionentsize	8
	.align		4
        /*0000*/ 	.word	0x00000000
	.align		4
        /*0004*/ 	.word	0xffffffff
	.align		4
        /*0008*/ 	.word	0x00000000
	.align		4
        /*000c*/ 	.word	0xfffffffe
	.align		4
        /*0010*/ 	.word	0x00000000
	.align		4
        /*0014*/ 	.word	0xfffffffd
	.align		4
        /*0018*/ 	.word	0x00000000
	.align		4
        /*001c*/ 	.word	0xfffffffc


//--------------------- .text._Z10Generate_TPcS_Pi --------------------------
	.section	.text._Z10Generate_TPcS_Pi,"ax",@progbits
	.align	128
        .global         _Z10Generate_TPcS_Pi
        .type           _Z10Generate_TPcS_Pi,@function
        .size           _Z10Generate_TPcS_Pi,(.L_x_5 - _Z10Generate_TPcS_Pi)
        .other          _Z10Generate_TPcS_Pi,@"STO_CUDA_ENTRY STV_DEFAULT"
_Z10Generate_TPcS_Pi:
.text._Z10Generate_TPcS_Pi:
[----:B------:R-:W-:Y:S01]  /*0000*/  LDC R1, c[0x0][0x37c] ;  /* 0x0000df00ff017b82 */ /* 0x000fe20000000800 */
[----:B------:R-:W0:Y:S07]  /*0010*/  S2R R0, SR_TID.X ;  /* 0x0000000000007919 */ /* 0x000e2e0000002100 */
[----:B------:R-:W1:Y:S01]  /*0020*/  S2UR UR4, SR_CTAID.X ;  /* 0x00000000000479c3 */ /* 0x000e620000002500 */
[----:B------:R-:W1:Y:S02]  /*0030*/  LDCU UR5, c[0x0][0x360] ;  /* 0x00006c00ff0577ac */ /* 0x000e640008000800 */
[----:B-1----:R-:W-:-:S06]  /*0040*/  UIMAD UR4, UR4, UR5, URZ ;  /* 0x00000005040472a4 */ /* 0x002fcc000f8e02ff */
[----:B0-----:R-:W-:-:S05]  /*0050*/  VIADD R11, R0, UR4 ;  /* 0x00000004000b7c36 */ /* 0x001fca0008000000 */
[----:B------:R-:W-:-:S13]  /*0060*/  ISETP.GE.AND P0, PT, R11, RZ, PT ;  /* 0x000000ff0b00720c */ /* 0x000fda0003f06270 */
[----:B------:R-:W-:Y:S05]  /*0070*/  @!P0 EXIT ;  /* 0x000000000000894d */ /* 0x000fea0003800000 */
[----:B------:R-:W0:Y:S01]  /*0080*/  LDCU.64 UR6, c[0x0][0x380] ;  /* 0x00007000ff0677ac */ /* 0x000e220008000a00 */
[C---:B------:R-:W-:Y:S01]  /*0090*/  ISETP.GE.U32.AND P1, PT, R11.reuse, 0x3, PT ;  /* 0x000000030b00780c */ /* 0x040fe20003f26070 */
[----:B------:R-:W-:Y:S01]  /*00a0*/  VIADD R10, R11, 0x1 ;  /* 0x000000010b0a7836 */ /* 0x000fe20000000000 */
[----:B------:R-:W-:Y:S01]  /*00b0*/  BSSY.RECONVERGENT B0, `(.L_x_0) ;  /* 0x000002b000007945 */ /* 0x000fe20003800200 */
[----:B------:R-:W1:Y:S01]  /*00c0*/  LDCU.64 UR8, c[0x0][0x388] ;  /* 0x00007100ff0877ac */ /* 0x000e620008000a00 */
[----:B------:R-:W-:Y:S02]  /*00d0*/  IMAD.MOV.U32 R9, RZ, RZ, RZ ;  /* 0x000000ffff097224 */ /* 0x000fe400078e00ff */
[----:B------:R-:W-:-:S04]  /*00e0*/  LOP3.LUT R8, R10, 0x3, RZ, 0xc0, !PT ;  /* 0x000000030a087812 */ /* 0x000fc800078ec0ff */
[----:B------:R-:W-:Y:S02]  /*00f0*/  ISETP.NE.AND P0, PT, R8, RZ, PT ;  /* 0x000000ff0800720c */ /* 0x000fe40003f05270 */
[----:B0-----:R-:W-:-:S05]  /*0100*/  IADD3 R2, P2, PT, R11, UR6, RZ ;  /* 0x000000060b027c10 */ /* 0x001fca000ff5e0ff */
[----:B------:R-:W-:Y:S01]  /*0110*/  IMAD.X R3, RZ, RZ, UR7, P2 ;  /* 0x00000007ff037e24 */ /* 0x000fe200090e06ff */
[----:B------:R-:W0:Y:S01]  /*0120*/  LDCU.64 UR6, c[0x0][0x358] ;  /* 0x00006b00ff0677ac */ /* 0x000e220008000a00 */
[----:B-1----:R-:W-:Y:S06]  /*0130*/  @!P1 BRA `(.L_x_1) ;  /* 0x0000000000889947 */ /* 0x002fec0003800000 */
[----:B0-----:R0:W5:Y:S01]  /*0140*/  LDG.E.U8 R19, desc[UR6][R2.64] ;  /* 0x0000000602137981 */ /* 0x001162000c1e1100 */
[----:B------:R-:W1:Y:S01]  /*0150*/  LDC.64 R4, c[0x0][0x390] ;  /* 0x0000e400ff047b82 */ /* 0x000e620000000a00 */
[----:B------:R-:W-:-:S05]  /*0160*/  LOP3.LUT R9, R10, 0xfffffffc, RZ, 0xc0, !PT ;  /* 0xfffffffc0a097812 */ /* 0x000fca00078ec0ff */
[----:B------:R-:W-:Y:S02]  /*0170*/  IMAD.MOV R10, RZ, RZ, -R9 ;  /* 0x000000ffff0a7224 */ /* 0x000fe400078e0a09 */
[----:B-1----:R-:W-:-:S03]  /*0180*/  IMAD.WIDE.U32 R6, R11, 0x4, R4 ;  /* 0x000000040b067825 */ /* 0x002fc600078e0004 */
[----:B------:R-:W-:-:S05]  /*0190*/  IADD3 R14, P1, PT, R6, 0x8, RZ ;  /* 0x00000008060e7810 */ /* 0x000fca0007f3e0ff */
[----:B0-----:R-:W-:-:S08]  /*01a0*/  IMAD.X R15, RZ, RZ, R7, P1 ;  /* 0x000000ffff0f7224 */ /* 0x001fd000008e0607 */
.L_x_2:
[----:B------:R-:W-:-:S06]  /*01b0*/  IMAD.WIDE.U32 R6, R11, 0x4, R4 ;  /* 0x000000040b067825 */ /* 0x000fcc00078e0004 */
[----:B--2---:R0:W2:Y:S02]  /*01c0*/  LDG.E R6, desc[UR6][R6.64] ;  /* 0x0000000606067981 */ /* 0x0040a4000c1e1900 */
[----:B0-----:R-:W-:Y:S01]  /*01d0*/  IMAD.MOV.U32 R7, RZ, RZ, R15 ;  /* 0x000000ffff077224 */ /* 0x001fe200078e000f */
[----:B--2---:R-:W-:-:S04]  /*01e0*/  IADD3 R12, P1, PT, R6, UR8, RZ ;  /* 0x00000008060c7c10 */ /* 0x004fc8000ff3e0ff */
[----:B------:R-:W-:Y:S01]  /*01f0*/  LEA.HI.X.SX32 R13, R6, UR9, 0x1, P1 ;  /* 0x00000009060d7c11 */ /* 0x000fe200088f0eff */
[----:B------:R-:W-:-:S04]  /*0200*/  IMAD.MOV.U32 R6, RZ, RZ, R14 ;  /* 0x000000ffff067224 */ /* 0x000fc800078e000e */
[----:B-----5:R0:W-:Y:S04]  /*0210*/  STG.E.U8 desc[UR6][R12.64], R19 ;  /* 0x000000130c007986 */ /* 0x0201e8000c101106 */
[----:B------:R-:W2:Y:S04]  /*0220*/  LDG.E R15, desc[UR6][R6.64+-0x4] ;  /* 0xfffffc06060f7981 */ /* 0x000ea8000c1e1900 */
[----:B------:R-:W3:Y:S01]  /*0230*/  LDG.E.U8 R21, desc[UR6][R2.64] ;  /* 0x0000000602157981 */ /* 0x000ee2000c1e1100 */
[----:B--2---:R-:W-:-:S04]  /*0240*/  IADD3 R14, P1, PT, R15, UR8, RZ ;  /* 0x000000080f0e7c10 */ /* 0x004fc8000ff3e0ff */
[----:B------:R-:W-:-:S05]  /*0250*/  LEA.HI.X.SX32 R15, R15, UR9, 0x1, P1 ;  /* 0x000000090f0f7c11 */ /* 0x000fca00088f0eff */
[----:B---3--:R1:W-:Y:S04]  /*0260*/  STG.E.U8 desc[UR6][R14.64], R21 ;  /* 0x000000150e007986 */ /* 0x0083e8000c101106 */
[----:B------:R-:W2:Y:S02]  /*0270*/  LDG.E R17, desc[UR6][R6.64] ;  /* 0x0000000606117981 */ /* 0x000ea4000c1e1900 */
[----:B--2---:R-:W-:-:S04]  /*0280*/  IADD3 R16, P1, PT, R17, UR8, RZ ;  /* 0x0000000811107c10 */ /* 0x004fc8000ff3e0ff */
[----:B------:R-:W-:-:S05]  /*0290*/  LEA.HI.X.SX32 R17, R17, UR9, 0x1, P1 ;  /* 0x0000000911117c11 */ /* 0x000fca00088f0eff */
[----:B------:R2:W-:Y:S04]  /*02a0*/  STG.E.U8 desc[UR6][R16.64], R21 ;  /* 0x0000001510007986 */ /* 0x0005e8000c101106 */
[----:B------:R-:W3:Y:S04]  /*02b0*/  LDG.E R18, desc[UR6][R6.64+0x4] ;  /* 0x0000040606127981 */ /* 0x000ee8000c1e1900 */
[----:B0-----:R-:W4:Y:S01]  /*02c0*/  LDG.E.U8 R19, desc[UR6][R2.64] ;  /* 0x0000000602137981 */ /* 0x001f22000c1e1100 */
[----:B------:R-:W-:Y:S01]  /*02d0*/  VIADD R10, R10, 0x4 ;  /* 0x000000040a0a7836 */ /* 0x000fe20000000000 */
[----:B-1----:R-:W-:Y:S01]  /*02e0*/  IADD3 R14, P2, PT, R6, 0x10, RZ ;  /* 0x00000010060e7810 */ /* 0x002fe20007f5e0ff */
[----:B------:R-:W-:-:S04]  /*02f0*/  VIADD R11, R11, 0x4 ;  /* 0x000000040b0b7836 */ /* 0x000fc80000000000 */
[----:B------:R-:W-:Y:S01]  /*0300*/  IMAD.X R15, RZ, RZ, R7, P2 ;  /* 0x000000ffff0f7224 */ /* 0x000fe200010e0607 */
[----:B---3--:R-:W-:-:S04]  /*0310*/  IADD3 R12, P1, PT, R18, UR8, RZ ;  /* 0x00000008120c7c10 */ /* 0x008fc8000ff3e0ff */
[----:B------:R-:W-:Y:S02]  /*0320*/  LEA.HI.X.SX32 R13, R18, UR9, 0x1, P1 ;  /* 0x00000009120d7c11 */ /* 0x000fe400088f0eff */
[----:B------:R-:W-:-:S03]  /*0330*/  ISETP.NE.AND P1, PT, R10, RZ, PT ;  /* 0x000000ff0a00720c */ /* 0x000fc60003f25270 */
[----:B----4-:R2:W-:Y:S10]  /*0340*/  STG.E.U8 desc[UR6][R12.64], R19 ;  /* 0x000000130c007986 */ /* 0x0105f4000c101106 */
[----:B------:R-:W-:Y:S05]  /*0350*/  @P1 BRA `(.L_x_2) ;  /* 0xfffffffc00941947 */ /* 0x000fea000383ffff */
.L_x_1:
[----:B0-----:R-:W-:Y:S05]  /*0360*/  BSYNC.RECONVERGENT B0 ;  /* 0x0000000000007941 */ /* 0x001fea0003800200 */
.L_x_0:
[----:B------:R-:W-:Y:S05]  /*0370*/  @!P0 EXIT ;  /* 0x000000000000894d */ /* 0x000fea0003800000 */
[----:B------:R0:W5:Y:S01]  /*0380*/  LDG.E.U8 R11, desc[UR6][R2.64] ;  /* 0x00000006020b7981 */ /* 0x000162000c1e1100 */
[----:B------:R-:W1:Y:S01]  /*0390*/  LDC.64 R6, c[0x0][0x390] ;  /* 0x0000e400ff067b82 */ /* 0x000e620000000a00 */
[----:B------:R-:W-:Y:S01]  /*03a0*/  IADD3 R9, PT, PT, R0, UR4, R9 ;  /* 0x0000000400097c10 */ /* 0x000fe2000fffe009 */
[----:B------:R-:W-:Y:S01]  /*03b0*/  IMAD.MOV R8, RZ, RZ, -R8 ;  /* 0x000000ffff087224 */ /* 0x000fe200078e0a08 */
[----:B------:R-:W3:Y:S06]  /*03c0*/  LDCU.64 UR8, c[0x0][0x388] ;  /* 0x00007100ff0877ac */ /* 0x000eec0008000a00 */
.L_x_3:
[----:B01----:R-:W-:-:S06]  /*03d0*/  IMAD.WIDE.U32 R2, R9, 0x4, R6 ;  /* 0x0000000409027825 */ /* 0x003fcc00078e0006 */
[----:B------:R-:W3:Y:S01]  /*03e0*/  LDG.E R2, desc[UR6][R2.64] ;  /* 0x0000000602027981 */ /* 0x000ee2000c1e1900 */
[----:B------:R-:W-:Y:S02]  /*03f0*/  VIADD R8, R8, 0x1 ;  /* 0x0000000108087836 */ /* 0x000fe40000000000 */
[----:B------:R-:W-:Y:S01]  /*0400*/  VIADD R9, R9, 0x1 ;  /* 0x0000000109097836 */ /* 0x000fe20000000000 */
[----:B---34-:R-:W-:-:S04]  /*0410*/  IADD3 R4, P0, PT, R2, UR8, RZ ;  /* 0x0000000802047c10 */ /* 0x018fc8000ff1e0ff */
[----:B------:R-:W-:Y:S02]  /*0420*/  LEA.HI.X.SX32 R5, R2, UR9, 0x1, P0 ;  /* 0x0000000902057c11 */ /* 0x000fe400080f0eff */
[----:B------:R-:W-:-:S03]  /*0430*/  ISETP.NE.AND P0, PT, R8, RZ, PT ;  /* 0x000000ff0800720c */ /* 0x000fc60003f05270 */
[----:B-----5:R4:W-:Y:S10]  /*0440*/  STG.E.U8 desc[UR6][R4.64], R11 ;  /* 0x0000000b04007986 */ /* 0x0209f4000c101106 */
[----:B------:R-:W-:Y:S05]  /*0450*/  @P0 BRA `(.L_x_3) ;  /* 0xfffffffc00dc0947 */ /* 0x000fea000383ffff */
[----:B------:R-:W-:Y:S05]  /*0460*/  EXIT ;  /* 0x000000000000794d */ /* 0x000fea0003800000 */
.L_x_4:
[----:B------:R-:W-:-:S00]  /*0470*/  BRA `(.L_x_4) ;  /* 0xfffffffc00fc7947 */ /* 0x000fc0000383ffff */
[----:B------:R-:W-:-:S00]  /*0480*/  NOP ;  /* 0x0000000000007918 */ /* 0x000fc00000000000 */
[----:B------:R-:W-:-:S00]  /*0490*/  NOP ;  /* 0x0000000000007918 */ /* 0x000fc00000000000 */
[----:B------:R-:W-:-:S00]  /*04a0*/  NOP ;  /* 0x0000000000007918 */ /* 0x000fc00000000000 */
[----:B------:R-:W-:-:S00]  /*04b0*/  NOP ;  /* 0x0000000000007918 */ /* 0x000fc00000000000 */
[----:B------:R-:W-:-:S00]  /*04c0*/  NOP ;  /* 0x0000000000007918 */ /* 0x000fc00000000000 */
[----:B------:R-:W-:-:S00]  /*04d0*/  NOP ;  /* 0x0000000000007918 */ /* 0x000fc00000000000 */
[----:B------:R-:W-:-:S00]  /*04e0*/  NOP ;  /* 0x0000000000007918 */ /* 0x000fc00000000000 */
[----:B------:R-:W-:-:S00]  /*04f0*/  NOP ;  /* 0x0000000000007918 */ /* 0x000fc00000000000 */
.L_x_5:


//--------------------- .nv.shared.reserved.0     --------------------------
	.section	.nv.shared.reserved.0,"aw",@nobits
	.weak		__nv_reservedSMEM_offset_0_alias
	.size		__nv_reservedSMEM_offset_0_alias, 0, 64
	.other		__nv_reservedSMEM_offset_0_alias,@"STO_CUDA_RESERVED_SHARED STV_DEFAULT"
__nv_reservedSMEM_offset_0_alias:
	.zero		0
	.zero		64


//--------------------- .nv.constant0._Z10Generate_TPcS_Pi --------------------------
	.section	.nv.constant0._Z10Generate_TPcS_Pi,"a",@progbits
	.sectionflags	@""
	.align	4
.nv.constant0._Z10Generate_TPcS_Pi:
	.zero		920


//--------------------- SYMBOLS --------------------------

	.type		.nv.reservedSmem.offset0,@object
	.size		.nv.reservedSmem.offset0,0x4
